//
// Generated by NVIDIA NVVM Compiler
//
// Compiler Build ID: CL-36424714
// Cuda compilation tools, release 13.0, V13.0.88
// Based on NVVM 20.0.0
//

.version 9.0
.target sm_100
.address_size 64

	// .globl	_Z16koggeStoneKernelPfS_i
// _ZZ16koggeStoneKernelPfS_iE4temp has been demoted

.visible .entry _Z16koggeStoneKernelPfS_i(
	.param .u64 .ptr .align 1 _Z16koggeStoneKernelPfS_i_param_0,
	.param .u64 .ptr .align 1 _Z16koggeStoneKernelPfS_i_param_1,
	.param .u32 _Z16koggeStoneKernelPfS_i_param_2
)
{
	.reg .pred 	%p<7>;
	.reg .b32 	%r<18>;
	.reg .b32 	%f<11>;
	.reg .b64 	%rd<9>;
	// demoted variable
	.shared .align 4 .b8 _ZZ16koggeStoneKernelPfS_iE4temp[64];
	ld.param.u64 	%rd1, [_Z16koggeStoneKernelPfS_i_param_0];
	ld.param.u64 	%rd2, [_Z16koggeStoneKernelPfS_i_param_1];
	ld.param.u32 	%r7, [_Z16koggeStoneKernelPfS_i_param_2];
	mov.u32 	%r1, %tid.x;
	mov.u32 	%r8, %ctaid.x;
	mov.u32 	%r2, %ntid.x;
	mad.lo.s32 	%r3, %r8, %r2, %r1;
	setp.ge.u32 	%p1, %r3, %r7;
	shl.b32 	%r9, %r1, 2;
	mov.u32 	%r10, _ZZ16koggeStoneKernelPfS_iE4temp;
	add.s32 	%r4, %r10, %r9;
	@%p1 bra 	$L__BB0_2;
	cvta.to.global.u64 	%rd3, %rd1;
	mul.wide.u32 	%rd4, %r3, 4;
	add.s64 	%rd5, %rd3, %rd4;
	ld.global.f32 	%f4, [%rd5];
	st.shared.f32 	[%r4], %f4;
	bra.uni 	$L__BB0_3;
$L__BB0_2:
	mov.b32 	%r11, 0;
	st.shared.u32 	[%r4], %r11;
$L__BB0_3:
	setp.lt.u32 	%p2, %r2, 2;
	@%p2 bra 	$L__BB0_10;
	mov.b32 	%r17, 1;
$L__BB0_5:
	bar.sync 	0;
	setp.lt.u32 	%p3, %r1, %r17;
	@%p3 bra 	$L__BB0_7;
	ld.shared.f32 	%f6, [%r4];
	sub.s32 	%r13, %r1, %r17;
	shl.b32 	%r14, %r13, 2;
	add.s32 	%r16, %r10, %r14;
	ld.shared.f32 	%f7, [%r16];
	add.f32 	%f10, %f6, %f7;
$L__BB0_7:
	setp.lt.u32 	%p4, %r1, %r17;
	bar.sync 	0;
	@%p4 bra 	$L__BB0_9;
	st.shared.f32 	[%r4], %f10;
$L__BB0_9:
	shl.b32 	%r17, %r17, 1;
	setp.lt.u32 	%p5, %r17, %r2;
	@%p5 bra 	$L__BB0_5;
$L__BB0_10:
	setp.ge.u32 	%p6, %r3, %r7;
	@%p6 bra 	$L__BB0_12;
	ld.shared.f32 	%f8, [%r4];
	cvta.to.global.u64 	%rd6, %rd2;
	mul.wide.u32 	%rd7, %r3, 4;
	add.s64 	%rd8, %rd6, %rd7;
	st.global.f32 	[%rd8], %f8;
$L__BB0_12:
	ret;

}


// ===== COMPILED SASS (sm_100) =====

	.target	sm_100

	.elftype	@"ET_EXEC"


//--------------------- .note.nv.tkinfo           --------------------------
	.section	.note.nv.tkinfo,"",@"SHT_NOTE"
	.sectionflags	@"SHF_NOTE_NV_TKINFO"
	.tkinfo
        /*0018*/ 	.word	0x00000002
        /*0030*/ 	.string	""
        /*0030*/ 	.string	"ptxas"
        /*0030*/ 	.string	"Cuda compilation tools, release 13.0, V13.0.88"
        /*0030*/ 	.string	"Build cuda_13.0.r13.0/compiler.36424714_0"
        /*0030*/ 	.string	"-arch sm_100 -m 64 "



//--------------------- .note.nv.cuinfo           --------------------------
	.section	.note.nv.cuinfo,"",@"SHT_NOTE"
	.sectionflags	@"SHF_NOTE_NV_CUINFO"
        /*0018*/ 	.short	0x0002
        /*001a*/ 	.short	0x0064
        /*001c*/ 	.short	0x0082
	.zero		2


//--------------------- .nv.info                  --------------------------
	.section	.nv.info,"",@"SHT_CUDA_INFO"
	.align	4


	//----- nvinfo : EIATTR_REGCOUNT
	.align		4
        /*0000*/ 	.byte	0x04, 0x2f
        /*0002*/ 	.short	(.L_1 - .L_0)
	.align		4
.L_0:
        /*0004*/ 	.word	index@(_Z16koggeStoneKernelPfS_i)
        /*0008*/ 	.word	0x0000000c


	//----- nvinfo : EIATTR_FRAME_SIZE
	.align		4
.L_1:
        /*000c*/ 	.byte	0x04, 0x11
        /*000e*/ 	.short	(.L_3 - .L_2)
	.align		4
.L_2:
        /*0010*/ 	.word	index@(_Z16koggeStoneKernelPfS_i)
        /*0014*/ 	.word	0x00000000


	//----- nvinfo : EIATTR_MIN_STACK_SIZE
	.align		4
.L_3:
        /*0018*/ 	.byte	0x04, 0x12
        /*001a*/ 	.short	(.L_5 - .L_4)
	.align		4
.L_4:
        /*001c*/ 	.word	index@(_Z16koggeStoneKernelPfS_i)
        /*0020*/ 	.word	0x00000000
.L_5:


//--------------------- .nv.compat                --------------------------
	.section	.nv.compat,"",@"SHT_CUDA_COMPAT_INFO"
	.align	4
        /*0000*/ 	.byte	0x02, 0x09, 0x00, 0x00, 0x02, 0x02, 0x01, 0x00, 0x02, 0x05, 0x05, 0x00, 0x03, 0x07, 0x01, 0x01
        /*0010*/ 	.byte	0x02, 0x03, 0x00, 0x00, 0x02, 0x06, 0x01, 0x00, 0x04, 0x0b, 0x08, 0x00, 0x09, 0x00, 0x00, 0x00
        /*0020*/ 	.byte	0x00, 0x00, 0x00, 0x00


//--------------------- .nv.info._Z16koggeStoneKernelPfS_i --------------------------
	.section	.nv.info._Z16koggeStoneKernelPfS_i,"",@"SHT_CUDA_INFO"
	.sectionflags	@""
	.align	4


	//----- nvinfo : EIATTR_CUDA_API_VERSION
	.align		4
        /*0000*/ 	.byte	0x04, 0x37
        /*0002*/ 	.short	(.L_7 - .L_6)
.L_6:
        /*0004*/ 	.word	0x00000082


	//----- nvinfo : EIATTR_KPARAM_INFO
	.align		4
.L_7:
        /*0008*/ 	.byte	0x04, 0x17
        /*000a*/ 	.short	(.L_9 - .L_8)
.L_8:
        /*000c*/ 	.word	0x00000000
        /*0010*/ 	.short	0x0002
        /*0012*/ 	.short	0x0010
        /*0014*/ 	.byte	0x00, 0xf0, 0x11, 0x00


	//----- nvinfo : EIATTR_KPARAM_INFO
	.align		4
.L_9:
        /*0018*/ 	.byte	0x04, 0x17
        /*001a*/ 	.short	(.L_11 - .L_10)
.L_10:
        /*001c*/ 	.word	0x00000000
        /*0020*/ 	.short	0x0001
        /*0022*/ 	.short	0x0008
        /*0024*/ 	.byte	0x00, 0xf5, 0x21, 0x00


	//----- nvinfo : EIATTR_KPARAM_INFO
	.align		4
.L_11:
        /*0028*/ 	.byte	0x04, 0x17
        /*002a*/ 	.short	(.L_13 - .L_12)
.L_12:
        /*002c*/ 	.word	0x00000000
        /*0030*/ 	.short	0x0000
        /*0032*/ 	.short	0x0000
        /*0034*/ 	.byte	0x00, 0xf5, 0x21, 0x00


	//----- nvinfo : EIATTR_SPARSE_MMA_MASK
	.align		4
.L_13:
        /*0038*/ 	.byte	0x03, 0x50
        /*003a*/ 	.short	0x0000


	//----- nvinfo : EIATTR_MAXREG_COUNT
	.align		4
        /*003c*/ 	.byte	0x03, 0x1b
        /*003e*/ 	.short	0x00ff


	//----- nvinfo : EIATTR_NUM_BARRIERS
	.align		4
        /*0040*/ 	.byte	0x02, 0x4c
        /*0042*/ 	.byte	0x01
	.zero		1


	//----- nvinfo : EIATTR_MERCURY_ISA_VERSION
	.align		4
        /*0044*/ 	.byte	0x03, 0x5f
        /*0046*/ 	.short	0x0101


	//----- nvinfo : EIATTR_VRC_CTA_INIT_COUNT
	.align		4
        /*0048*/ 	.byte	0x02, 0x4a
	.zero		1
	.zero		1


	//----- nvinfo : EIATTR_EXIT_INSTR_OFFSETS
	.align		4
        /*004c*/ 	.byte	0x04, 0x1c
        /*004e*/ 	.short	(.L_15 - .L_14)


	//   ....[0]....
.L_14:
        /*0050*/ 	.word	0x00000220


	//   ....[1]....
        /*0054*/ 	.word	0x00000270


	//----- nvinfo : EIATTR_CBANK_PARAM_SIZE
	.align		4
.L_15:
        /*0058*/ 	.byte	0x03, 0x19
        /*005a*/ 	.short	0x0014


	//----- nvinfo : EIATTR_PARAM_CBANK
	.align		4
        /*005c*/ 	.byte	0x04, 0x0a
        /*005e*/ 	.short	(.L_17 - .L_16)
	.align		4
.L_16:
        /*0060*/ 	.word	index@(.nv.constant0._Z16koggeStoneKernelPfS_i)
        /*0064*/ 	.short	0x0380
        /*0066*/ 	.short	0x0014


	//----- nvinfo : EIATTR_SW_WAR
	.align		4
.L_17:
        /*0068*/ 	.byte	0x04, 0x36
        /*006a*/ 	.short	(.L_19 - .L_18)
.L_18:
        /*006c*/ 	.word	0x00000008
.L_19:


//--------------------- .nv.callgraph             --------------------------
	.section	.nv.callgraph,"",@"SHT_CUDA_CALLGRAPH"
	.align	4
	.sectionentsize	8
	.align		4
        /*0000*/ 	.word	0x00000000
	.align		4
        /*0004*/ 	.word	0xffffffff
	.align		4
        /*0008*/ 	.word	0x00000000
	.align		4
        /*000c*/ 	.word	0xfffffffe
	.align		4
        /*0010*/ 	.word	0x00000000
	.align		4
        /*0014*/ 	.word	0xfffffffd
	.align		4
        /*0018*/ 	.word	0x00000000
	.align		4
        /*001c*/ 	.word	0xfffffffc


//--------------------- .text._Z16koggeStoneKernelPfS_i --------------------------
	.section	.text._Z16koggeStoneKernelPfS_i,"ax",@progbits
	.align	128
        .global         _Z16koggeStoneKernelPfS_i
        .type           _Z16koggeStoneKernelPfS_i,@function
        .size           _Z16koggeStoneKernelPfS_i,(.L_x_3 - _Z16koggeStoneKernelPfS_i)
        .other          _Z16koggeStoneKernelPfS_i,@"STO_CUDA_ENTRY STV_DEFAULT"
_Z16koggeStoneKernelPfS_i:
.text._Z16koggeStoneKernelPfS_i:
[----:B------:R-:W-:Y:S01]  /*0000*/  LDC R1, c[0x0][0x37c] ;  /* 0x0000df00ff017b82 */ /* 0x000fe20000000800 */
[----:B------:R-:W0:Y:S07]  /*0010*/  S2R R4, SR_TID.X ;  /* 0x0000000000047919 */ /* 0x000e2e0000002100 */
[----:B------:R-:W0:Y:S01]  /*0020*/  S2UR UR4, SR_CTAID.X ;  /* 0x00000000000479c3 */ /* 0x000e220000002500 */
[----:B------:R-:W1:Y:S01]  /*0030*/  LDCU UR5, c[0x0][0x390] ;  /* 0x00007200ff0577ac */ /* 0x000e620008000800 */
[----:B------:R-:W2:Y:S06]  /*0040*/  LDCU.64 UR6, c[0x0][0x358] ;  /* 0x00006b00ff0677ac */ /* 0x000eac0008000a00 */
[----:B------:R-:W0:Y:S02]  /*0050*/  LDC R9, c[0x0][0x360] ;  /* 0x0000d800ff097b82 */ /* 0x000e240000000800 */
[----:B0-----:R-:W-:-:S05]  /*0060*/  IMAD R5, R9, UR4, R4 ;  /* 0x0000000409057c24 */ /* 0x001fca000f8e0204 */
[----:B-1----:R-:W-:-:S13]  /*0070*/  ISETP.GE.U32.AND P0, PT, R5, UR5, PT ;  /* 0x0000000505007c0c */ /* 0x002fda000bf06070 */
[----:B------:R-:W0:Y:S02]  /*0080*/  @!P0 LDC.64 R2, c[0x0][0x380] ;  /* 0x0000e000ff028b82 */ /* 0x000e240000000a00 */
[----:B0-----:R-:W-:-:S06]  /*0090*/  @!P0 IMAD.WIDE.U32 R2, R5, 0x4, R2 ;  /* 0x0000000405028825 */ /* 0x001fcc00078e0002 */
[----:B--2---:R-:W2:Y:S01]  /*00a0*/  @!P0 LDG.E R3, desc[UR6][R2.64] ;  /* 0x0000000602038981 */ /* 0x004ea2000c1e1900 */
[----:B------:R-:W0:Y:S01]  /*00b0*/  S2UR UR5, SR_CgaCtaId ;  /* 0x00000000000579c3 */ /* 0x000e220000008800 */
[----:B------:R-:W-:Y:S01]  /*00c0*/  UMOV UR4, 0x400 ;  /* 0x0000040000047882 */ /* 0x000fe20000000000 */
[----:B------:R-:W-:Y:S01]  /*00d0*/  ISETP.GE.U32.AND P1, PT, R9, 0x2, PT ;  /* 0x000000020900780c */ /* 0x000fe20003f26070 */
[----:B0-----:R-:W-:-:S06]  /*00e0*/  ULEA UR4, UR5, UR4, 0x18 ;  /* 0x0000000405047291 */ /* 0x001fcc000f8ec0ff */
[----:B------:R-:W-:-:S05]  /*00f0*/  LEA R0, R4, UR4, 0x2 ;  /* 0x0000000404007c11 */ /* 0x000fca000f8e10ff */
[----:B--2---:R0:W-:Y:S04]  /*0100*/  @!P0 STS [R0], R3 ;  /* 0x0000000300008388 */ /* 0x0041e80000000800 */
[----:B------:R0:W-:Y:S01]  /*0110*/  @P0 STS [R0], RZ ;  /* 0x000000ff00000388 */ /* 0x0001e20000000800 */
[----:B------:R-:W-:Y:S05]  /*0120*/  @!P1 BRA `(.L_x_0) ;  /* 0x0000000000349947 */ /* 0x000fea0003800000 */
[----:B------:R-:W-:-:S05]  /*0130*/  UMOV UR5, 0x1 ;  /* 0x0000000100057882 */ /* 0x000fca0000000000 */
.L_x_1:
[----:B------:R-:W-:Y:S01]  /*0140*/  BAR.SYNC.DEFER_BLOCKING 0x0 ;  /* 0x0000000000007b1d */ /* 0x000fe20000010000 */
[----:B------:R-:W-:-:S13]  /*0150*/  ISETP.GE.U32.AND P0, PT, R4, UR5, PT ;  /* 0x0000000504007c0c */ /* 0x000fda000bf06070 */
[----:B------:R-:W-:Y:S01]  /*0160*/  @P0 VIADD R2, R4, -UR5 ;  /* 0x8000000504020c36 */ /* 0x000fe20008000000 */
[----:B------:R-:W-:-:S04]  /*0170*/  USHF.L.U32 UR5, UR5, 0x1, URZ ;  /* 0x0000000105057899 */ /* 0x000fc800080006ff */
[----:B0-----:R-:W-:Y:S02]  /*0180*/  @P0 LEA R3, R2, UR4, 0x2 ;  /* 0x0000000402030c11 */ /* 0x001fe4000f8e10ff */
[----:B------:R-:W-:Y:S04]  /*0190*/  @P0 LDS R2, [R0] ;  /* 0x0000000000020984 */ /* 0x000fe80000000800 */
[----:B------:R-:W0:Y:S02]  /*01a0*/  @P0 LDS R3, [R3] ;  /* 0x0000000003030984 */ /* 0x000e240000000800 */
[----:B0-----:R-:W-:Y:S01]  /*01b0*/  @P0 FADD R7, R2, R3 ;  /* 0x0000000302070221 */ /* 0x001fe20000000000 */
[----:B------:R-:W-:Y:S06]  /*01c0*/  BAR.SYNC.DEFER_BLOCKING 0x0 ;  /* 0x0000000000007b1d */ /* 0x000fec0000010000 */
[----:B------:R1:W-:Y:S01]  /*01d0*/  @P0 STS [R0], R7 ;  /* 0x0000000700000388 */ /* 0x0003e20000000800 */
[----:B------:R-:W-:-:S13]  /*01e0*/  ISETP.LE.U32.AND P0, PT, R9, UR5, PT ;  /* 0x0000000509007c0c */ /* 0x000fda000bf03070 */
[----:B-1----:R-:W-:Y:S05]  /*01f0*/  @!P0 BRA `(.L_x_1) ;  /* 0xfffffffc00d08947 */ /* 0x002fea000383ffff */
.L_x_0:
[----:B------:R-:W1:Y:S02]  /*0200*/  LDCU UR4, c[0x0][0x390] ;  /* 0x00007200ff0477ac */ /* 0x000e640008000800 */
[----:B-1----:R-:W-:-:S13]  /*0210*/  ISETP.GE.U32.AND P0, PT, R5, UR4, PT ;  /* 0x0000000405007c0c */ /* 0x002fda000bf06070 */
[----:B------:R-:W-:Y:S05]  /*0220*/  @P0 EXIT ;  /* 0x000000000000094d */ /* 0x000fea0003800000 */
[----:B------:R-:W1:Y:S01]  /*0230*/  LDS R7, [R0] ;  /* 0x0000000000077984 */ /* 0x000e620000000800 */
[----:B0-----:R-:W0:Y:S02]  /*0240*/  LDC.64 R2, c[0x0][0x388] ;  /* 0x0000e200ff027b82 */ /* 0x001e240000000a00 */
[----:B0-----:R-:W-:-:S05]  /*0250*/  IMAD.WIDE.U32 R2, R5, 0x4, R2 ;  /* 0x0000000405027825 */ /* 0x001fca00078e0002 */
[----:B-1----:R-:W-:Y:S01]  /*0260*/  STG.E desc[UR6][R2.64], R7 ;  /* 0x0000000702007986 */ /* 0x002fe2000c101906 */
[----:B------:R-:W-:Y:S05]  /*0270*/  EXIT ;  /* 0x000000000000794d */ /* 0x000fea0003800000 */
.L_x_2:
[----:B------:R-:W-:-:S00]  /*0280*/  BRA `(.L_x_2) ;  /* 0xfffffffc00fc7947 */ /* 0x000fc0000383ffff */
[----:B------:R-:W-:-:S00]  /*0290*/  NOP ;  /* 0x0000000000007918 */ /* 0x000fc00000000000 */
        /* <DEDUP_REMOVED lines=14> */
.L_x_3:


//--------------------- .nv.shared._Z16koggeStoneKernelPfS_i --------------------------
	.section	.nv.shared._Z16koggeStoneKernelPfS_i,"aw",@nobits
	.sectionflags	@""
	.align	4
.nv.shared._Z16koggeStoneKernelPfS_i:
	.zero		1088


//--------------------- .nv.shared.reserved.0     --------------------------
	.section	.nv.shared.reserved.0,"aw",@nobits
	.weak		__nv_reservedSMEM_offset_0_alias
	.size		__nv_reservedSMEM_offset_0_alias, 0, 64
	.other		__nv_reservedSMEM_offset_0_alias,@"STO_CUDA_RESERVED_SHARED STV_DEFAULT"
__nv_reservedSMEM_offset_0_alias:
	.zero		0
	.zero		64


//--------------------- .nv.constant0._Z16koggeStoneKernelPfS_i --------------------------
	.section	.nv.constant0._Z16koggeStoneKernelPfS_i,"a",@progbits
	.sectionflags	@""
	.align	4
.nv.constant0._Z16koggeStoneKernelPfS_i:
	.zero		916


//--------------------- SYMBOLS --------------------------

	.type		.nv.reservedSmem.offset0,@object
	.size		.nv.reservedSmem.offset0,0x4
	.type		.nv.reservedSmem.cap,@object
	.size		.nv.reservedSmem.cap,0x4
